//
// Generated by NVIDIA NVVM Compiler
//
// Compiler Build ID: CL-36424714
// Cuda compilation tools, release 13.0, V13.0.88
// Based on NVVM 20.0.0
//

.version 9.0
.target sm_100
.address_size 64

	// .globl	_Z21update_bindless_arrayP12BindlessSlotPK16SlotModificationj

.visible .entry _Z21update_bindless_arrayP12BindlessSlotPK16SlotModificationj(
	.param .u64 .ptr .align 1 _Z21update_bindless_arrayP12BindlessSlotPK16SlotModificationj_param_0,
	.param .u64 .ptr .align 1 _Z21update_bindless_arrayP12BindlessSlotPK16SlotModificationj_param_1,
	.param .u32 _Z21update_bindless_arrayP12BindlessSlotPK16SlotModificationj_param_2
)
{
	.reg .pred 	%p<8>;
	.reg .b32 	%r<9>;
	.reg .b64 	%rd<30>;

	ld.param.u64 	%rd15, [_Z21update_bindless_arrayP12BindlessSlotPK16SlotModificationj_param_0];
	ld.param.u64 	%rd16, [_Z21update_bindless_arrayP12BindlessSlotPK16SlotModificationj_param_1];
	ld.param.u32 	%r5, [_Z21update_bindless_arrayP12BindlessSlotPK16SlotModificationj_param_2];
	mov.u32 	%r6, %ctaid.x;
	mov.u32 	%r7, %ntid.x;
	mov.u32 	%r8, %tid.x;
	mad.lo.s32 	%r1, %r6, %r7, %r8;
	setp.ge.u32 	%p1, %r1, %r5;
	@%p1 bra 	$L__BB0_13;
	cvta.to.global.u64 	%rd17, %rd15;
	cvta.to.global.u64 	%rd18, %rd16;
	mul.wide.u32 	%rd19, %r1, 64;
	add.s64 	%rd1, %rd18, %rd19;
	ld.global.nc.u64 	%rd20, [%rd1];
	ld.global.nc.u32 	%r2, [%rd1+24];
	ld.global.nc.u64 	%rd28, [%rd1+32];
	ld.global.nc.u32 	%r3, [%rd1+44];
	ld.global.nc.u64 	%rd29, [%rd1+48];
	ld.global.nc.u32 	%r4, [%rd1+60];
	shl.b64 	%rd21, %rd20, 5;
	add.s64 	%rd4, %rd17, %rd21;
	ld.global.v2.u64 	{%rd6, %rd5}, [%rd4+16];
	setp.ne.s32 	%p2, %r2, 1;
	@%p2 bra 	$L__BB0_3;
	ld.global.nc.u64 	%rd26, [%rd1+16];
	ld.global.nc.u64 	%rd27, [%rd1+8];
	bra.uni 	$L__BB0_4;
$L__BB0_3:
	ld.global.v2.u64 	{%rd22, %rd23}, [%rd4];
	setp.eq.s32 	%p3, %r2, 2;
	selp.b64 	%rd26, 0, %rd23, %p3;
	selp.b64 	%rd27, 0, %rd22, %p3;
$L__BB0_4:
	setp.eq.s32 	%p4, %r3, 1;
	@%p4 bra 	$L__BB0_8;
	setp.ne.s32 	%p5, %r3, 2;
	@%p5 bra 	$L__BB0_7;
	mov.b64 	%rd28, 0;
	bra.uni 	$L__BB0_8;
$L__BB0_7:
	mov.u64 	%rd28, %rd6;
$L__BB0_8:
	setp.eq.s32 	%p6, %r4, 1;
	@%p6 bra 	$L__BB0_12;
	setp.ne.s32 	%p7, %r4, 2;
	@%p7 bra 	$L__BB0_11;
	mov.b64 	%rd29, 0;
	bra.uni 	$L__BB0_12;
$L__BB0_11:
	mov.u64 	%rd29, %rd5;
$L__BB0_12:
	st.global.v2.u64 	[%rd4], {%rd27, %rd26};
	st.global.v2.u64 	[%rd4+16], {%rd28, %rd29};
$L__BB0_13:
	ret;

}


// ===== COMPILED SASS (sm_100) =====

	.target	sm_100

	.elftype	@"ET_EXEC"


//--------------------- .note.nv.tkinfo           --------------------------
	.section	.note.nv.tkinfo,"",@"SHT_NOTE"
	.sectionflags	@"SHF_NOTE_NV_TKINFO"
	.tkinfo
        /*0018*/ 	.word	0x00000002
        /*0030*/ 	.string	""
        /*0030*/ 	.string	"ptxas"
        /*0030*/ 	.string	"Cuda compilation tools, release 13.0, V13.0.88"
        /*0030*/ 	.string	"Build cuda_13.0.r13.0/compiler.36424714_0"
        /*0030*/ 	.string	"-arch sm_100 -m 64 "



//--------------------- .note.nv.cuinfo           --------------------------
	.section	.note.nv.cuinfo,"",@"SHT_NOTE"
	.sectionflags	@"SHF_NOTE_NV_CUINFO"
        /*0018*/ 	.short	0x0002
        /*001a*/ 	.short	0x0064
        /*001c*/ 	.short	0x0082
	.zero		2


//--------------------- .nv.info                  --------------------------
	.section	.nv.info,"",@"SHT_CUDA_INFO"
	.align	4


	//----- nvinfo : EIATTR_REGCOUNT
	.align		4
        /*0000*/ 	.byte	0x04, 0x2f
        /*0002*/ 	.short	(.L_1 - .L_0)
	.align		4
.L_0:
        /*0004*/ 	.word	index@(_Z21update_bindless_arrayP12BindlessSlotPK16SlotModificationj)
        /*0008*/ 	.word	0x0000001a


	//----- nvinfo : EIATTR_FRAME_SIZE
	.align		4
.L_1:
        /*000c*/ 	.byte	0x04, 0x11
        /*000e*/ 	.short	(.L_3 - .L_2)
	.align		4
.L_2:
        /*0010*/ 	.word	index@(_Z21update_bindless_arrayP12BindlessSlotPK16SlotModificationj)
        /*0014*/ 	.word	0x00000000


	//----- nvinfo : EIATTR_MIN_STACK_SIZE
	.align		4
.L_3:
        /*0018*/ 	.byte	0x04, 0x12
        /*001a*/ 	.short	(.L_5 - .L_4)
	.align		4
.L_4:
        /*001c*/ 	.word	index@(_Z21update_bindless_arrayP12BindlessSlotPK16SlotModificationj)
        /*0020*/ 	.word	0x00000000
.L_5:


//--------------------- .nv.compat                --------------------------
	.section	.nv.compat,"",@"SHT_CUDA_COMPAT_INFO"
	.align	4
        /*0000*/ 	.byte	0x02, 0x09, 0x00, 0x00, 0x02, 0x02, 0x01, 0x00, 0x02, 0x05, 0x05, 0x00, 0x03, 0x07, 0x01, 0x01
        /*0010*/ 	.byte	0x02, 0x03, 0x00, 0x00, 0x02, 0x06, 0x01, 0x00, 0x04, 0x0b, 0x08, 0x00, 0x09, 0x00, 0x00, 0x00
        /*0020*/ 	.byte	0x00, 0x00, 0x00, 0x00


//--------------------- .nv.info._Z21update_bindless_arrayP12BindlessSlotPK16SlotModificationj --------------------------
	.section	.nv.info._Z21update_bindless_arrayP12BindlessSlotPK16SlotModificationj,"",@"SHT_CUDA_INFO"
	.sectionflags	@""
	.align	4


	//----- nvinfo : EIATTR_CUDA_API_VERSION
	.align		4
        /*0000*/ 	.byte	0x04, 0x37
        /*0002*/ 	.short	(.L_7 - .L_6)
.L_6:
        /*0004*/ 	.word	0x00000082


	//----- nvinfo : EIATTR_KPARAM_INFO
	.align		4
.L_7:
        /*0008*/ 	.byte	0x04, 0x17
        /*000a*/ 	.short	(.L_9 - .L_8)
.L_8:
        /*000c*/ 	.word	0x00000000
        /*0010*/ 	.short	0x0002
        /*0012*/ 	.short	0x0010
        /*0014*/ 	.byte	0x00, 0xf0, 0x11, 0x00


	//----- nvinfo : EIATTR_KPARAM_INFO
	.align		4
.L_9:
        /*0018*/ 	.byte	0x04, 0x17
        /*001a*/ 	.short	(.L_11 - .L_10)
.L_10:
        /*001c*/ 	.word	0x00000000
        /*0020*/ 	.short	0x0001
        /*0022*/ 	.short	0x0008
        /*0024*/ 	.byte	0x00, 0xf5, 0x21, 0x00


	//----- nvinfo : EIATTR_KPARAM_INFO
	.align		4
.L_11:
        /*0028*/ 	.byte	0x04, 0x17
        /*002a*/ 	.short	(.L_13 - .L_12)
.L_12:
        /*002c*/ 	.word	0x00000000
        /*0030*/ 	.short	0x0000
        /*0032*/ 	.short	0x0000
        /*0034*/ 	.byte	0x00, 0xf5, 0x21, 0x00


	//----- nvinfo : EIATTR_SPARSE_MMA_MASK
	.align		4
.L_13:
        /*0038*/ 	.byte	0x03, 0x50
        /*003a*/ 	.short	0x0000


	//----- nvinfo : EIATTR_MAXREG_COUNT
	.align		4
        /*003c*/ 	.byte	0x03, 0x1b
        /*003e*/ 	.short	0x00ff


	//----- nvinfo : EIATTR_MERCURY_ISA_VERSION
	.align		4
        /*0040*/ 	.byte	0x03, 0x5f
        /*0042*/ 	.short	0x0101


	//----- nvinfo : EIATTR_VRC_CTA_INIT_COUNT
	.align		4
        /*0044*/ 	.byte	0x02, 0x4a
	.zero		1
	.zero		1


	//----- nvinfo : EIATTR_EXIT_INSTR_OFFSETS
	.align		4
        /*0048*/ 	.byte	0x04, 0x1c
        /*004a*/ 	.short	(.L_15 - .L_14)


	//   ....[0]....
.L_14:
        /*004c*/ 	.word	0x00000070


	//   ....[1]....
        /*0050*/ 	.word	0x00000340


	//----- nvinfo : EIATTR_CRS_STACK_SIZE
	.align		4
.L_15:
        /*0054*/ 	.byte	0x04, 0x1e
        /*0056*/ 	.short	(.L_17 - .L_16)
.L_16:
        /*0058*/ 	.word	0x00000000


	//----- nvinfo : EIATTR_CBANK_PARAM_SIZE
	.align		4
.L_17:
        /*005c*/ 	.byte	0x03, 0x19
        /*005e*/ 	.short	0x0014


	//----- nvinfo : EIATTR_PARAM_CBANK
	.align		4
        /*0060*/ 	.byte	0x04, 0x0a
        /*0062*/ 	.short	(.L_19 - .L_18)
	.align		4
.L_18:
        /*0064*/ 	.word	index@(.nv.constant0._Z21update_bindless_arrayP12BindlessSlotPK16SlotModificationj)
        /*0068*/ 	.short	0x0380
        /*006a*/ 	.short	0x0014


	//----- nvinfo : EIATTR_SW_WAR
	.align		4
.L_19:
        /*006c*/ 	.byte	0x04, 0x36
        /*006e*/ 	.short	(.L_21 - .L_20)
.L_20:
        /*0070*/ 	.word	0x00000008
.L_21:


//--------------------- .nv.callgraph             --------------------------
	.section	.nv.callgraph,"",@"SHT_CUDA_CALLGRAPH"
	.align	4
	.sectionentsize	8
	.align		4
        /*0000*/ 	.word	0x00000000
	.align		4
        /*0004*/ 	.word	0xffffffff
	.align		4
        /*0008*/ 	.word	0x00000000
	.align		4
        /*000c*/ 	.word	0xfffffffe
	.align		4
        /*0010*/ 	.word	0x00000000
	.align		4
        /*0014*/ 	.word	0xfffffffd
	.align		4
        /*0018*/ 	.word	0x00000000
	.align		4
        /*001c*/ 	.word	0xfffffffc


//--------------------- .text._Z21update_bindless_arrayP12BindlessSlotPK16SlotModificationj --------------------------
	.section	.text._Z21update_bindless_arrayP12BindlessSlotPK16SlotModificationj,"ax",@progbits
	.align	128
        .global         _Z21update_bindless_arrayP12BindlessSlotPK16SlotModificationj
        .type           _Z21update_bindless_arrayP12BindlessSlotPK16SlotModificationj,@function
        .size           _Z21update_bindless_arrayP12BindlessSlotPK16SlotModificationj,(.L_x_5 - _Z21update_bindless_arrayP12BindlessSlotPK16SlotModificationj)
        .other          _Z21update_bindless_arrayP12BindlessSlotPK16SlotModificationj,@"STO_CUDA_ENTRY STV_DEFAULT"
_Z21update_bindless_arrayP12BindlessSlotPK16SlotModificationj:
.text._Z21update_bindless_arrayP12BindlessSlotPK16SlotModificationj:
[----:B------:R-:W-:Y:S01]  /*0000*/  LDC R1, c[0x0][0x37c] ;  /* 0x0000df00ff017b82 */ /* 0x000fe20000000800 */
[----:B------:R-:W0:Y:S07]  /*0010*/  S2R R0, SR_TID.X ;  /* 0x0000000000007919 */ /* 0x000e2e0000002100 */
[----:B------:R-:W0:Y:S01]  /*0020*/  S2UR UR4, SR_CTAID.X ;  /* 0x00000000000479c3 */ /* 0x000e220000002500 */
[----:B------:R-:W1:Y:S07]  /*0030*/  LDCU UR5, c[0x0][0x390] ;  /* 0x00007200ff0577ac */ /* 0x000e6e0008000800 */
[----:B------:R-:W0:Y:S02]  /*0040*/  LDC R3, c[0x0][0x360] ;  /* 0x0000d800ff037b82 */ /* 0x000e240000000800 */
[----:B0-----:R-:W-:-:S05]  /*0050*/  IMAD R3, R3, UR4, R0 ;  /* 0x0000000403037c24 */ /* 0x001fca000f8e0200 */
[----:B-1----:R-:W-:-:S13]  /*0060*/  ISETP.GE.U32.AND P0, PT, R3, UR5, PT ;  /* 0x0000000503007c0c */ /* 0x002fda000bf06070 */
[----:B------:R-:W-:Y:S05]  /*0070*/  @P0 EXIT ;  /* 0x000000000000094d */ /* 0x000fea0003800000 */
[----:B------:R-:W0:Y:S01]  /*0080*/  LDC.64 R16, c[0x0][0x388] ;  /* 0x0000e200ff107b82 */ /* 0x000e220000000a00 */
[----:B------:R-:W1:Y:S01]  /*0090*/  LDCU.64 UR4, c[0x0][0x358] ;  /* 0x00006b00ff0477ac */ /* 0x000e620008000a00 */
[----:B------:R-:W2:Y:S01]  /*00a0*/  LDCU.64 UR6, c[0x0][0x380] ;  /* 0x00007000ff0677ac */ /* 0x000ea20008000a00 */
[----:B0-----:R-:W-:-:S05]  /*00b0*/  IMAD.WIDE.U32 R16, R3, 0x40, R16 ;  /* 0x0000004003107825 */ /* 0x001fca00078e0010 */
[----:B-1----:R-:W3:Y:S04]  /*00c0*/  LDG.E.CONSTANT R19, desc[UR4][R16.64+0x18] ;  /* 0x0000180410137981 */ /* 0x002ee8000c1e9900 */
[----:B------:R-:W2:Y:S04]  /*00d0*/  LDG.E.64.CONSTANT R4, desc[UR4][R16.64] ;  /* 0x0000000410047981 */ /* 0x000ea8000c1e9b00 */
[----:B------:R-:W4:Y:S04]  /*00e0*/  LDG.E.CONSTANT R0, desc[UR4][R16.64+0x2c] ;  /* 0x00002c0410007981 */ /* 0x000f28000c1e9900 */
[----:B------:R-:W4:Y:S04]  /*00f0*/  LDG.E.CONSTANT R18, desc[UR4][R16.64+0x3c] ;  /* 0x00003c0410127981 */ /* 0x000f28000c1e9900 */
[----:B------:R0:W5:Y:S01]  /*0100*/  LDG.E.64.CONSTANT R6, desc[UR4][R16.64+0x30] ;  /* 0x0000300410067981 */ /* 0x000162000c1e9b00 */
[----:B---3--:R-:W-:-:S02]  /*0110*/  ISETP.NE.AND P1, PT, R19, 0x1, PT ;  /* 0x000000011300780c */ /* 0x008fc40003f25270 */
[----:B--2---:R-:W-:-:S04]  /*0120*/  LEA R2, P0, R4, UR6, 0x5 ;  /* 0x0000000604027c11 */ /* 0x004fc8000f8028ff */
[----:B------:R-:W-:Y:S02]  /*0130*/  LEA.HI.X R3, R4, UR7, R5, 0x5, P0 ;  /* 0x0000000704037c11 */ /* 0x000fe400080f2c05 */
[----:B------:R0:W5:Y:S05]  /*0140*/  LDG.E.64.CONSTANT R4, desc[UR4][R16.64+0x20] ;  /* 0x0000200410047981 */ /* 0x00016a000c1e9b00 */
[----:B------:R0:W5:Y:S04]  /*0150*/  @!P1 LDG.E.64.CONSTANT R22, desc[UR4][R16.64+0x10] ;  /* 0x0000100410169981 */ /* 0x000168000c1e9b00 */
[----:B------:R-:W2:Y:S04]  /*0160*/  @P1 LDG.E.128 R12, desc[UR4][R2.64] ;  /* 0x00000004020c1981 */ /* 0x000ea8000c1e1d00 */
[----:B------:R0:W5:Y:S04]  /*0170*/  @!P1 LDG.E.64.CONSTANT R20, desc[UR4][R16.64+0x8] ;  /* 0x0000080410149981 */ /* 0x000168000c1e9b00 */
[----:B------:R0:W5:Y:S01]  /*0180*/  LDG.E.128 R8, desc[UR4][R2.64+0x10] ;  /* 0x0000100402087981 */ /* 0x000162000c1e1d00 */
[----:B----4-:R-:W-:Y:S01]  /*0190*/  ISETP.NE.AND P3, PT, R0, 0x1, PT ;  /* 0x000000010000780c */ /* 0x010fe20003f65270 */
[----:B------:R-:W-:Y:S01]  /*01a0*/  BSSY.RECONVERGENT B0, `(.L_x_0) ;  /* 0x000000c000007945 */ /* 0x000fe20003800200 */
[----:B------:R-:W-:-:S02]  /*01b0*/  @P1 ISETP.NE.AND P2, PT, R19, 0x2, PT ;  /* 0x000000021300180c */ /* 0x000fc40003f45270 */
[----:B------:R-:W-:Y:S02]  /*01c0*/  ISETP.NE.AND P0, PT, R18, 0x1, PT ;  /* 0x000000011200780c */ /* 0x000fe40003f05270 */
[----:B--2---:R-:W-:Y:S02]  /*01d0*/  @P1 SEL R22, R14, RZ, P2 ;  /* 0x000000ff0e161207 */ /* 0x004fe40001000000 */
[----:B------:R-:W-:Y:S02]  /*01e0*/  @P1 SEL R23, R15, RZ, P2 ;  /* 0x000000ff0f171207 */ /* 0x000fe40001000000 */
[----:B------:R-:W-:Y:S02]  /*01f0*/  @P1 SEL R20, R12, RZ, P2 ;  /* 0x000000ff0c141207 */ /* 0x000fe40001000000 */
[----:B------:R-:W-:Y:S01]  /*0200*/  @P1 SEL R21, R13, RZ, P2 ;  /* 0x000000ff0d151207 */ /* 0x000fe20001000000 */
[----:B0-----:R-:W-:Y:S06]  /*0210*/  @!P3 BRA `(.L_x_1) ;  /* 0x000000000010b947 */ /* 0x001fec0003800000 */
[----:B------:R-:W-:-:S13]  /*0220*/  ISETP.NE.AND P1, PT, R0, 0x2, PT ;  /* 0x000000020000780c */ /* 0x000fda0003f25270 */
[----:B-----5:R-:W-:Y:S02]  /*0230*/  @!P1 CS2R R4, SRZ ;  /* 0x0000000000049805 */ /* 0x020fe4000001ff00 */
[----:B------:R-:W-:Y:S02]  /*0240*/  @P1 IMAD.MOV.U32 R4, RZ, RZ, R8 ;  /* 0x000000ffff041224 */ /* 0x000fe400078e0008 */
[----:B------:R-:W-:-:S07]  /*0250*/  @P1 IMAD.MOV.U32 R5, RZ, RZ, R9 ;  /* 0x000000ffff051224 */ /* 0x000fce00078e0009 */
.L_x_1:
[----:B------:R-:W-:Y:S05]  /*0260*/  BSYNC.RECONVERGENT B0 ;  /* 0x0000000000007941 */ /* 0x000fea0003800200 */
.L_x_0:
[----:B------:R-:W-:Y:S01]  /*0270*/  BSSY.RECONVERGENT B0, `(.L_x_2) ;  /* 0x000000a000007945 */ /* 0x000fe20003800200 */
[----:B-----5:R-:W-:Y:S02]  /*0280*/  IMAD.MOV.U32 R14, RZ, RZ, R22 ;  /* 0x000000ffff0e7224 */ /* 0x020fe400078e0016 */
[----:B------:R-:W-:Y:S02]  /*0290*/  IMAD.MOV.U32 R15, RZ, RZ, R23 ;  /* 0x000000ffff0f7224 */ /* 0x000fe400078e0017 */
[----:B------:R-:W-:Y:S02]  /*02a0*/  IMAD.MOV.U32 R12, RZ, RZ, R20 ;  /* 0x000000ffff0c7224 */ /* 0x000fe400078e0014 */
[----:B------:R-:W-:Y:S01]  /*02b0*/  IMAD.MOV.U32 R13, RZ, RZ, R21 ;  /* 0x000000ffff0d7224 */ /* 0x000fe200078e0015 */
[----:B------:R-:W-:Y:S06]  /*02c0*/  @!P0 BRA `(.L_x_3) ;  /* 0x0000000000108947 */ /* 0x000fec0003800000 */
[----:B------:R-:W-:-:S13]  /*02d0*/  ISETP.NE.AND P0, PT, R18, 0x2, PT ;  /* 0x000000021200780c */ /* 0x000fda0003f05270 */
[----:B------:R-:W-:Y:S02]  /*02e0*/  @!P0 CS2R R6, SRZ ;  /* 0x0000000000068805 */ /* 0x000fe4000001ff00 */
[----:B------:R-:W-:Y:S02]  /*02f0*/  @P0 IMAD.MOV.U32 R6, RZ, RZ, R10 ;  /* 0x000000ffff060224 */ /* 0x000fe400078e000a */
[----:B------:R-:W-:-:S07]  /*0300*/  @P0 IMAD.MOV.U32 R7, RZ, RZ, R11 ;  /* 0x000000ffff070224 */ /* 0x000fce00078e000b */
.L_x_3:
[----:B------:R-:W-:Y:S05]  /*0310*/  BSYNC.RECONVERGENT B0 ;  /* 0x0000000000007941 */ /* 0x000fea0003800200 */
.L_x_2:
[----:B------:R-:W-:Y:S04]  /*0320*/  STG.E.128 desc[UR4][R2.64], R12 ;  /* 0x0000000c02007986 */ /* 0x000fe8000c101d04 */
[----:B------:R-:W-:Y:S01]  /*0330*/  STG.E.128 desc[UR4][R2.64+0x10], R4 ;  /* 0x0000100402007986 */ /* 0x000fe2000c101d04 */
[----:B------:R-:W-:Y:S05]  /*0340*/  EXIT ;  /* 0x000000000000794d */ /* 0x000fea0003800000 */
.L_x_4:
[----:B------:R-:W-:-:S00]  /*0350*/  BRA `(.L_x_4) ;  /* 0xfffffffc00fc7947 */ /* 0x000fc0000383ffff */
[----:B------:R-:W-:-:S00]  /*0360*/  NOP ;  /* 0x0000000000007918 */ /* 0x000fc00000000000 */
        /* <DEDUP_REMOVED lines=9> */
.L_x_5:


//--------------------- .nv.shared.reserved.0     --------------------------
	.section	.nv.shared.reserved.0,"aw",@nobits
	.weak		__nv_reservedSMEM_offset_0_alias
	.size		__nv_reservedSMEM_offset_0_alias, 0, 64
	.other		__nv_reservedSMEM_offset_0_alias,@"STO_CUDA_RESERVED_SHARED STV_DEFAULT"
__nv_reservedSMEM_offset_0_alias:
	.zero		0
	.zero		64


//--------------------- .nv.constant0._Z21update_bindless_arrayP12BindlessSlotPK16SlotModificationj --------------------------
	.section	.nv.constant0._Z21update_bindless_arrayP12BindlessSlotPK16SlotModificationj,"a",@progbits
	.sectionflags	@""
	.align	4
.nv.constant0._Z21update_bindless_arrayP12BindlessSlotPK16SlotModificationj:
	.zero		916


//--------------------- SYMBOLS --------------------------

	.type		.nv.reservedSmem.offset0,@object
	.size		.nv.reservedSmem.offset0,0x4
